	.headerflags	@"EF_CUDA_TEXMODE_UNIFIED EF_CUDA_64BIT_ADDRESS EF_CUDA_ACCELERATORS EF_CUDA_SM90 EF_CUDA_VIRTUAL_SM(EF_CUDA_SM90)"
	.elftype	@"ET_EXEC"


//--------------------- .nv.info                  --------------------------
	.section	.nv.info,"",@"SHT_CUDA_INFO"
	.align	4


	//----- nvinfo : EIATTR_REGCOUNT
	.align		4
        /*0000*/ 	.byte	0x04, 0x2f
        /*0002*/ 	.short	(.L_3 - .L_2)
	.align		4
.L_2:
        /*0004*/ 	.word	index@(layer_norm_gated_fwd_kernel)
        /*0008*/ 	.word	0x00000028


	//----- nvinfo : EIATTR_FRAME_SIZE
	.align		4
.L_3:
        /*000c*/ 	.byte	0x04, 0x11
        /*000e*/ 	.short	(.L_5 - .L_4)
	.align		4
.L_4:
        /*0010*/ 	.word	index@(layer_norm_gated_fwd_kernel)
        /*0014*/ 	.word	0x00000000


	//----- nvinfo : EIATTR_MIN_STACK_SIZE
	.align		4
.L_5:
        /*0018*/ 	.byte	0x04, 0x12
        /*001a*/ 	.short	(.L_7 - .L_6)
	.align		4
.L_6:
        /*001c*/ 	.word	index@(layer_norm_gated_fwd_kernel)
        /*0020*/ 	.word	0x00000000
.L_7:


//--------------------- .nv.info.layer_norm_gated_fwd_kernel --------------------------
	.section	.nv.info.layer_norm_gated_fwd_kernel,"",@"SHT_CUDA_INFO"
	.sectionflags	@""
	.align	4


	//----- nvinfo : EIATTR_CUDA_API_VERSION
	.align		4
        /*0000*/ 	.byte	0x04, 0x37
        /*0002*/ 	.short	(.L_9 - .L_8)
.L_8:
        /*0004*/ 	.word	0x00000080


	//----- nvinfo : EIATTR_KPARAM_INFO
	.align		4
.L_9:
        /*0008*/ 	.byte	0x04, 0x17
        /*000a*/ 	.short	(.L_11 - .L_10)
.L_10:
        /*000c*/ 	.word	0x00000000
        /*0010*/ 	.short	0x0007
        /*0012*/ 	.short	0x0030
        /*0014*/ 	.byte	0x00, 0xf4, 0x21, 0x00


	//----- nvinfo : EIATTR_KPARAM_INFO
	.align		4
.L_11:
        /*0018*/ 	.byte	0x04, 0x17
        /*001a*/ 	.short	(.L_13 - .L_12)
.L_12:
        /*001c*/ 	.word	0x00000000
        /*0020*/ 	.short	0x0006
        /*0022*/ 	.short	0x002c
        /*0024*/ 	.byte	0x00, 0xf0, 0x11, 0x00


	//----- nvinfo : EIATTR_KPARAM_INFO
	.align		4
.L_13:
        /*0028*/ 	.byte	0x04, 0x17
        /*002a*/ 	.short	(.L_15 - .L_14)
.L_14:
        /*002c*/ 	.word	0x00000000
        /*0030*/ 	.short	0x0005
        /*0032*/ 	.short	0x0028
        /*0034*/ 	.byte	0x00, 0xf0, 0x11, 0x00


	//----- nvinfo : EIATTR_KPARAM_INFO
	.align		4
.L_15:
        /*0038*/ 	.byte	0x04, 0x17
        /*003a*/ 	.short	(.L_17 - .L_16)
.L_16:
        /*003c*/ 	.word	0x00000000
        /*0040*/ 	.short	0x0004
        /*0042*/ 	.short	0x0020
        /*0044*/ 	.byte	0x00, 0xf4, 0x21, 0x00


	//----- nvinfo : EIATTR_KPARAM_INFO
	.align		4
.L_17:
        /*0048*/ 	.byte	0x04, 0x17
        /*004a*/ 	.short	(.L_19 - .L_18)
.L_18:
        /*004c*/ 	.word	0x00000000
        /*0050*/ 	.short	0x0003
        /*0052*/ 	.short	0x0018
        /*0054*/ 	.byte	0x00, 0xf4, 0x21, 0x00


	//----- nvinfo : EIATTR_KPARAM_INFO
	.align		4
.L_19:
        /*0058*/ 	.byte	0x04, 0x17
        /*005a*/ 	.short	(.L_21 - .L_20)
.L_20:
        /*005c*/ 	.word	0x00000000
        /*0060*/ 	.short	0x0002
        /*0062*/ 	.short	0x0010
        /*0064*/ 	.byte	0x00, 0xf4, 0x21, 0x00


	//----- nvinfo : EIATTR_KPARAM_INFO
	.align		4
.L_21:
        /*0068*/ 	.byte	0x04, 0x17
        /*006a*/ 	.short	(.L_23 - .L_22)
.L_22:
        /*006c*/ 	.word	0x00000000
        /*0070*/ 	.short	0x0001
        /*0072*/ 	.short	0x0008
        /*0074*/ 	.byte	0x00, 0xf4, 0x21, 0x00


	//----- nvinfo : EIATTR_KPARAM_INFO
	.align		4
.L_23:
        /*0078*/ 	.byte	0x04, 0x17
        /*007a*/ 	.short	(.L_25 - .L_24)
.L_24:
        /*007c*/ 	.word	0x00000000
        /*0080*/ 	.short	0x0000
        /*0082*/ 	.short	0x0000
        /*0084*/ 	.byte	0x00, 0xf4, 0x21, 0x00


	//----- nvinfo : EIATTR_SPARSE_MMA_MASK
	.align		4
.L_25:
        /*0088*/ 	.byte	0x03, 0x50
        /*008a*/ 	.short	0x0000


	//----- nvinfo : EIATTR_MAXREG_COUNT
	.align		4
        /*008c*/ 	.byte	0x03, 0x1b
        /*008e*/ 	.short	0x00ff


	//----- nvinfo : EIATTR_COOP_GROUP_MASK_REGIDS
	.align		4
        /*0090*/ 	.byte	0x04, 0x29
        /*0092*/ 	.short	(.L_27 - .L_26)


	//   ....[0]....
.L_26:
        /*0094*/ 	.word	0xffffffff


	//   ....[1]....
        /*0098*/ 	.word	0xffffffff


	//   ....[2]....
        /*009c*/ 	.word	0xffffffff


	//   ....[3]....
        /*00a0*/ 	.word	0xffffffff


	//   ....[4]....
        /*00a4*/ 	.word	0xffffffff


	//   ....[5]....
        /*00a8*/ 	.word	0xffffffff


	//   ....[6]....
        /*00ac*/ 	.word	0xffffffff


	//   ....[7]....
        /*00b0*/ 	.word	0xffffffff


	//----- nvinfo : EIATTR_COOP_GROUP_INSTR_OFFSETS
	.align		4
.L_27:
        /*00b4*/ 	.byte	0x04, 0x28
        /*00b6*/ 	.short	(.L_29 - .L_28)


	//   ....[0]....
.L_28:
        /*00b8*/ 	.word	0x00000530


	//   ....[1]....
        /*00bc*/ 	.word	0x00000540


	//   ....[2]....
        /*00c0*/ 	.word	0x00000570


	//   ....[3]....
        /*00c4*/ 	.word	0x00000590


	//   ....[4]....
        /*00c8*/ 	.word	0x000005d0


	//   ....[5]....
        /*00cc*/ 	.word	0x000005e0


	//   ....[6]....
        /*00d0*/ 	.word	0x00000610


	//   ....[7]....
        /*00d4*/ 	.word	0x00000620


	//----- nvinfo : EIATTR_EXIT_INSTR_OFFSETS
	.align		4
.L_29:
        /*00d8*/ 	.byte	0x04, 0x1c
        /*00da*/ 	.short	(.L_31 - .L_30)


	//   ....[0]....
.L_30:
        /*00dc*/ 	.word	0x00001d00


	//   ....[1]....
        /*00e0*/ 	.word	0x00001d20


	//----- nvinfo : EIATTR_REQNTID
	.align		4
.L_31:
        /*00e4*/ 	.byte	0x04, 0x10
        /*00e6*/ 	.short	(.L_33 - .L_32)
.L_32:
        /*00e8*/ 	.word	0x00000080
        /*00ec*/ 	.word	0x00000001
        /*00f0*/ 	.word	0x00000001


	//----- nvinfo : EIATTR_CBANK_PARAM_SIZE
	.align		4
.L_33:
        /*00f4*/ 	.byte	0x03, 0x19
        /*00f6*/ 	.short	0x0038


	//----- nvinfo : EIATTR_PARAM_CBANK
	.align		4
        /*00f8*/ 	.byte	0x04, 0x0a
        /*00fa*/ 	.short	(.L_35 - .L_34)
	.align		4
.L_34:
        /*00fc*/ 	.word	index@(.nv.constant0.layer_norm_gated_fwd_kernel)
        /*0100*/ 	.short	0x0210
        /*0102*/ 	.short	0x0038


	//----- nvinfo : EIATTR_SW_WAR
	.align		4
.L_35:
        /*0104*/ 	.byte	0x04, 0x36
        /*0106*/ 	.short	(.L_37 - .L_36)
.L_36:
        /*0108*/ 	.word	0x00000008
.L_37:


//--------------------- .nv.callgraph             --------------------------
	.section	.nv.callgraph,"",@"SHT_CUDA_CALLGRAPH"
	.align	4
	.sectionentsize	8
	.align		4
        /*0000*/ 	.word	0x00000000
	.align		4
        /*0004*/ 	.word	0xffffffff
	.align		4
        /*0008*/ 	.word	0x00000000
	.align		4
        /*000c*/ 	.word	0xfffffffe
	.align		4
        /*0010*/ 	.word	0x00000000
	.align		4
        /*0014*/ 	.word	0xfffffffd
	.align		4
        /*0018*/ 	.word	0x00000000
	.align		4
        /*001c*/ 	.word	0xfffffffc


//--------------------- .nv.constant4             --------------------------
	.section	.nv.constant4,"a",@progbits
	.align	8
	.align		8
.nv.constant4:
        /*0000*/ 	.dword	_$_str
	.align		8
        /*0008*/ 	.dword	_$_str_$_2


//--------------------- .text.layer_norm_gated_fwd_kernel --------------------------
	.section	.text.layer_norm_gated_fwd_kernel,"ax",@progbits
	.sectionflags	@"SHF_BARRIERS=1"
	.align	128
        .global         layer_norm_gated_fwd_kernel
        .type           layer_norm_gated_fwd_kernel,@function
        .size           layer_norm_gated_fwd_kernel,(.L_x_1 - layer_norm_gated_fwd_kernel)
        .other          layer_norm_gated_fwd_kernel,@"STO_CUDA_ENTRY STV_DEFAULT"
layer_norm_gated_fwd_kernel:
.text.layer_norm_gated_fwd_kernel:
[----:B------:R-:W0:Y:S01]  /*0000*/  LDC R1, c[0x0][0x28] ;  /* 0x00000a00ff017b82 */ /* 0x000e220000000800 */
[----:B------:R-:W1:Y:S01]  /*0010*/  S2R R17, SR_TID.X ;  /* 0x0000000000117919 */ /* 0x000e620000002100 */
[----:B------:R-:W-:Y:S01]  /*0020*/  ULDC UR9, c[0x0][0x23c] ;  /* 0x00008f0000097ab9 */ /* 0x000fe20000000800 */
[----:B------:R-:W-:Y:S01]  /*0030*/  ULDC.64 UR4, c[0x0][0x210] ;  /* 0x0000840000047ab9 */ /* 0x000fe20000000a00 */
[----:B------:R-:W-:Y:S01]  /*0040*/  USHF.R.S32.HI UR8, URZ, 0x1f, UR9 ;  /* 0x0000001f3f087899 */ /* 0x000fe20008011409 */
[----:B------:R-:W2:Y:S01]  /*0050*/  S2R R26, SR_CTAID.X ;  /* 0x00000000001a7919 */ /* 0x000ea20000002500 */
[----:B------:R-:W-:Y:S02]  /*0060*/  CS2R R12, SRZ ;  /* 0x00000000000c7805 */ /* 0x000fe4000001ff00 */
[----:B------:R-:W-:Y:S01]  /*0070*/  CS2R R14, SRZ ;  /* 0x00000000000e7805 */ /* 0x000fe2000001ff00 */
[----:B------:R-:W-:Y:S01]  /*0080*/  ULDC.64 UR6, c[0x0][0x208] ;  /* 0x0000820000067ab9 */ /* 0x000fe20000000a00 */
[----:B-1----:R-:W-:-:S02]  /*0090*/  SHF.R.U32.HI R19, RZ, 0x4, R17 ;  /* 0x00000004ff137819 */ /* 0x002fc40000011611 */
[----:B------:R-:W-:Y:S02]  /*00a0*/  SHF.L.U32 R16, R17, 0x3, RZ ;  /* 0x0000000311107819 */ /* 0x000fe400000006ff */
[----:B--2---:R-:W-:Y:S02]  /*00b0*/  SHF.L.U32 R26, R26, 0x4, RZ ;  /* 0x000000041a1a7819 */ /* 0x004fe400000006ff */
[----:B------:R-:W-:Y:S02]  /*00c0*/  SGXT.U32 R19, R19, 0x3 ;  /* 0x000000031313781a */ /* 0x000fe40000000000 */
[----:B------:R-:W-:Y:S02]  /*00d0*/  LOP3.LUT R16, R16, 0x78, RZ, 0xc0, !PT ;  /* 0x0000007810107812 */ /* 0x000fe400078ec0ff */
[----:B------:R-:W-:Y:S02]  /*00e0*/  LOP3.LUT R11, R19, R26, RZ, 0xfc, !PT ;  /* 0x0000001a130b7212 */ /* 0x000fe400078efcff */
[----:B------:R-:W-:Y:S01]  /*00f0*/  LOP3.LUT R7, R26, 0x8, R19, 0xfe, !PT ;  /* 0x000000081a077812 */ /* 0x000fe200078efe13 */
[----:B------:R-:W-:Y:S01]  /*0100*/  IMAD.WIDE.U32 R2, R16, 0x2, RZ ;  /* 0x0000000210027825 */ /* 0x000fe200078e00ff */
[----:B------:R-:W-:-:S02]  /*0110*/  ISETP.GT.AND P1, PT, R26, -0x1, PT ;  /* 0xffffffff1a00780c */ /* 0x000fc40003f24270 */
[----:B------:R-:W-:Y:S02]  /*0120*/  SHF.R.S32.HI R18, RZ, 0x1f, R26 ;  /* 0x0000001fff127819 */ /* 0x000fe4000001141a */
[C---:B------:R-:W-:Y:S02]  /*0130*/  ISETP.LT.U32.AND P0, PT, R11.reuse, UR9, PT ;  /* 0x000000090b007c0c */ /* 0x040fe4000bf01070 */
[----:B------:R-:W-:Y:S02]  /*0140*/  SHF.L.U32 R9, R11, 0x8, RZ ;  /* 0x000000080b097819 */ /* 0x000fe400000006ff */
[C---:B------:R-:W-:Y:S02]  /*0150*/  ISETP.LT.U32.AND P2, PT, R7.reuse, UR9, PT ;  /* 0x0000000907007c0c */ /* 0x040fe4000bf41070 */
[----:B------:R-:W-:Y:S02]  /*0160*/  SHF.L.U32 R5, R7, 0x8, RZ ;  /* 0x0000000807057819 */ /* 0x000fe400000006ff */
[----:B------:R-:W-:-:S02]  /*0170*/  SHF.L.U64.HI R11, R11, 0x8, R18 ;  /* 0x000000080b0b7819 */ /* 0x000fc40000010212 */
[-C--:B------:R-:W-:Y:S02]  /*0180*/  LOP3.LUT R0, R9, R2.reuse, RZ, 0xfc, !PT ;  /* 0x0000000209007212 */ /* 0x080fe400078efcff */
[C---:B------:R-:W-:Y:S02]  /*0190*/  ISETP.LT.AND.EX P0, PT, R18.reuse, UR8, P1, P0 ;  /* 0x0000000812007c0c */ /* 0x040fe40008f01300 */
[----:B------:R-:W-:Y:S02]  /*01a0*/  SHF.L.U64.HI R7, R7, 0x8, R18 ;  /* 0x0000000807077819 */ /* 0x000fe40000010212 */
[----:B------:R-:W-:Y:S02]  /*01b0*/  LOP3.LUT R2, R5, R2, RZ, 0xfc, !PT ;  /* 0x0000000205027212 */ /* 0x000fe400078efcff */
[----:B------:R-:W-:Y:S02]  /*01c0*/  ISETP.LT.AND.EX P1, PT, R18, UR8, P1, P2 ;  /* 0x0000000812007c0c */ /* 0x000fe40008f21320 */
[----:B------:R-:W-:-:S02]  /*01d0*/  LOP3.LUT R4, R11, R3, RZ, 0xfc, !PT ;  /* 0x000000030b047212 */ /* 0x000fc400078efcff */
[----:B------:R-:W-:Y:S02]  /*01e0*/  IADD3 R20, P3, R0, UR4, RZ ;  /* 0x0000000400147c10 */ /* 0x000fe4000ff7e0ff */
[----:B------:R-:W-:Y:S02]  /*01f0*/  LOP3.LUT R3, R7, R3, RZ, 0xfc, !PT ;  /* 0x0000000307037212 */ /* 0x000fe400078efcff */
[----:B------:R-:W-:Y:S02]  /*0200*/  IADD3 R22, P4, R2, UR4, RZ ;  /* 0x0000000402167c10 */ /* 0x000fe4000ff9e0ff */
[----:B------:R-:W-:Y:S02]  /*0210*/  CS2R R8, SRZ ;  /* 0x0000000000087805 */ /* 0x000fe4000001ff00 */
[----:B------:R-:W-:Y:S02]  /*0220*/  IADD3.X R21, R4, UR5, RZ, P3, !PT ;  /* 0x0000000504157c10 */ /* 0x000fe40009ffe4ff */
[----:B------:R-:W-:-:S02]  /*0230*/  CS2R R10, SRZ ;  /* 0x00000000000a7805 */ /* 0x000fc4000001ff00 */
[----:B------:R-:W-:Y:S01]  /*0240*/  IADD3.X R23, R3, UR5, RZ, P4, !PT ;  /* 0x0000000503177c10 */ /* 0x000fe2000a7fe4ff */
[----:B------:R-:W2:Y:S04]  /*0250*/  @P0 LDG.E.128 R12, desc[UR6][R20.64] ;  /* 0x00000006140c0981 */ /* 0x000ea8000c1e1d00 */
[----:B------:R-:W3:Y:S01]  /*0260*/  @P1 LDG.E.128 R8, desc[UR6][R22.64] ;  /* 0x0000000616081981 */ /* 0x000ee2000c1e1d00 */
[----:B------:R-:W1:Y:S01]  /*0270*/  S2UR UR5, SR_CgaCtaId ;  /* 0x00000000000579c3 */ /* 0x000e620000008800 */
[----:B------:R-:W-:Y:S02]  /*0280*/  UMOV UR4, 0x400 ;  /* 0x0000040000047882 */ /* 0x000fe40000000000 */
[----:B-1----:R-:W-:-:S06]  /*0290*/  ULEA UR4, UR5, UR4, 0x18 ;  /* 0x0000000405047291 */ /* 0x002fcc000f8ec03f */
[----:B------:R-:W-:Y:S02]  /*02a0*/  LEA R19, R19, UR4, 0x2 ;  /* 0x0000000413137c11 */ /* 0x000fe4000f8e10ff */
[C---:B--2---:R-:W-:Y:S02]  /*02b0*/  PRMT R7, R12.reuse, 0x7632, R7 ;  /* 0x000076320c077816 */ /* 0x044fe40000000007 */
[----:B------:R-:W-:Y:S02]  /*02c0*/  SHF.L.U32 R5, R12, 0x10, RZ ;  /* 0x000000100c057819 */ /* 0x000fe400000006ff */
[----:B---3--:R-:W-:Y:S02]  /*02d0*/  PRMT R20, R8, 0x7632, R20 ;  /* 0x0000763208147816 */ /* 0x008fe40000000014 */
[----:B------:R-:W-:Y:S02]  /*02e0*/  SHF.L.U32 R7, R7, 0x10, RZ ;  /* 0x0000001007077819 */ /* 0x000fe400000006ff */
[----:B------:R-:W-:-:S02]  /*02f0*/  SHF.L.U32 R20, R20, 0x10, RZ ;  /* 0x0000001014147819 */ /* 0x000fc400000006ff */
[----:B------:R-:W-:Y:S01]  /*0300*/  SHF.L.U32 R23, R8, 0x10, RZ ;  /* 0x0000001008177819 */ /* 0x000fe200000006ff */
[----:B------:R-:W-:Y:S01]  /*0310*/  FMUL R12, R7, R7 ;  /* 0x00000007070c7220 */ /* 0x000fe20000400000 */
[C---:B------:R-:W-:Y:S01]  /*0320*/  PRMT R28, R13.reuse, 0x7632, R28 ;  /* 0x000076320d1c7816 */ /* 0x040fe2000000001c */
[----:B------:R-:W-:Y:S01]  /*0330*/  FMUL R8, R20, R20 ;  /* 0x0000001414087220 */ /* 0x000fe20000400000 */
[----:B------:R-:W-:Y:S01]  /*0340*/  SHF.L.U32 R6, R13, 0x10, RZ ;  /* 0x000000100d067819 */ /* 0x000fe200000006ff */
[----:B------:R-:W-:Y:S01]  /*0350*/  FFMA R13, R5, R5, R12 ;  /* 0x00000005050d7223 */ /* 0x000fe2000000000c */
[C---:B------:R-:W-:Y:S02]  /*0360*/  PRMT R25, R9.reuse, 0x7632, R25 ;  /* 0x0000763209197816 */ /* 0x040fe40000000019 */
[----:B------:R-:W-:Y:S01]  /*0370*/  SHF.L.U32 R24, R9, 0x10, RZ ;  /* 0x0000001009187819 */ /* 0x000fe200000006ff */
[----:B------:R-:W-:Y:S01]  /*0380*/  FFMA R9, R23, R23, R8 ;  /* 0x0000001717097223 */ /* 0x000fe20000000008 */
[----:B------:R-:W-:Y:S01]  /*0390*/  SHF.L.U32 R28, R28, 0x10, RZ ;  /* 0x000000101c1c7819 */ /* 0x000fe200000006ff */
[----:B------:R-:W-:Y:S01]  /*03a0*/  FFMA R13, R6, R6, R13 ;  /* 0x00000006060d7223 */ /* 0x000fe2000000000d */
[----:B------:R-:W-:Y:S01]  /*03b0*/  SHF.L.U32 R25, R25, 0x10, RZ ;  /* 0x0000001019197819 */ /* 0x000fe200000006ff */
[----:B------:R-:W-:Y:S01]  /*03c0*/  FFMA R12, R24, R24, R9 ;  /* 0x00000018180c7223 */ /* 0x000fe20000000009 */
[----:B------:R-:W-:Y:S01]  /*03d0*/  PRMT R29, R14, 0x7632, R29 ;  /* 0x000076320e1d7816 */ /* 0x000fe2000000001d */
[----:B------:R-:W-:Y:S01]  /*03e0*/  FFMA R8, R28, R28, R13 ;  /* 0x0000001c1c087223 */ /* 0x000fe2000000000d */
[----:B------:R-:W-:Y:S01]  /*03f0*/  SHF.L.U32 R21, R14, 0x10, RZ ;  /* 0x000000100e157819 */ /* 0x000fe200000006ff */
[----:B------:R-:W-:Y:S01]  /*0400*/  FFMA R9, R25, R25, R12 ;  /* 0x0000001919097223 */ /* 0x000fe2000000000c */
[----:B------:R-:W-:-:S02]  /*0410*/  PRMT R31, R10, 0x7632, R31 ;  /* 0x000076320a1f7816 */ /* 0x000fc4000000001f */
[----:B------:R-:W-:Y:S01]  /*0420*/  SHF.L.U32 R30, R10, 0x10, RZ ;  /* 0x000000100a1e7819 */ /* 0x000fe200000006ff */
[----:B------:R-:W-:Y:S01]  /*0430*/  FFMA R8, R21, R21, R8 ;  /* 0x0000001515087223 */ /* 0x000fe20000000008 */
[----:B------:R-:W-:Y:S02]  /*0440*/  SHF.L.U32 R29, R29, 0x10, RZ ;  /* 0x000000101d1d7819 */ /* 0x000fe400000006ff */
[----:B------:R-:W-:Y:S01]  /*0450*/  SHF.L.U32 R31, R31, 0x10, RZ ;  /* 0x000000101f1f7819 */ /* 0x000fe200000006ff */
[----:B------:R-:W-:Y:S01]  /*0460*/  FFMA R10, R30, R30, R9 ;  /* 0x0000001e1e0a7223 */ /* 0x000fe20000000009 */
[----:B------:R-:W-:Y:S01]  /*0470*/  PRMT R33, R15, 0x7632, R33 ;  /* 0x000076320f217816 */ /* 0x000fe20000000021 */
[----:B------:R-:W-:Y:S01]  /*0480*/  FFMA R9, R29, R29, R8 ;  /* 0x0000001d1d097223 */ /* 0x000fe20000000008 */
[----:B------:R-:W-:Y:S02]  /*0490*/  SHF.L.U32 R22, R15, 0x10, RZ ;  /* 0x000000100f167819 */ /* 0x000fe400000006ff */
[----:B------:R-:W-:-:S02]  /*04a0*/  PRMT R36, R11, 0x7632, R36 ;  /* 0x000076320b247816 */ /* 0x000fc40000000024 */
[----:B------:R-:W-:Y:S01]  /*04b0*/  SHF.L.U32 R32, R11, 0x10, RZ ;  /* 0x000000100b207819 */ /* 0x000fe200000006ff */
[----:B------:R-:W-:Y:S01]  /*04c0*/  FFMA R11, R31, R31, R10 ;  /* 0x0000001f1f0b7223 */ /* 0x000fe2000000000a */
[----:B------:R-:W-:Y:S01]  /*04d0*/  SHF.L.U32 R33, R33, 0x10, RZ ;  /* 0x0000001021217819 */ /* 0x000fe200000006ff */
[----:B------:R-:W-:Y:S01]  /*04e0*/  FFMA R8, R22, R22, R9 ;  /* 0x0000001616087223 */ /* 0x000fe20000000009 */
[----:B------:R-:W-:Y:S01]  /*04f0*/  SHF.L.U32 R36, R36, 0x10, RZ ;  /* 0x0000001024247819 */ /* 0x000fe200000006ff */
[----:B------:R-:W-:Y:S02]  /*0500*/  FFMA R11, R32, R32, R11 ;  /* 0x00000020200b7223 */ /* 0x000fe4000000000b */
[----:B------:R-:W-:Y:S02]  /*0510*/  FFMA R8, R33, R33, R8 ;  /* 0x0000002121087223 */ /* 0x000fe40000000008 */
[----:B------:R-:W-:-:S03]  /*0520*/  FFMA R11, R36, R36, R11 ;  /* 0x00000024240b7223 */ /* 0x000fc6000000000b */
[----:B------:R-:W1:Y:S04]  /*0530*/  SHFL.BFLY PT, R9, R8, 0x8, 0x1f ;  /* 0x0d001f0008097f89 */ /* 0x000e6800000e0000 */
[----:B------:R-:W2:Y:S01]  /*0540*/  SHFL.BFLY PT, R10, R11, 0x8, 0x1f ;  /* 0x0d001f000b0a7f89 */ /* 0x000ea200000e0000 */
[----:B-1----:R-:W-:Y:S01]  /*0550*/  FADD R9, R8, R9 ;  /* 0x0000000908097221 */ /* 0x002fe20000000000 */
[----:B--2---:R-:W-:-:S04]  /*0560*/  FADD R12, R11, R10 ;  /* 0x0000000a0b0c7221 */ /* 0x004fc80000000000 */
[----:B------:R-:W1:Y:S01]  /*0570*/  SHFL.BFLY PT, R10, R9, 0x4, 0x1f ;  /* 0x0c801f00090a7f89 */ /* 0x000e6200000e0000 */
[----:B------:R-:W2:Y:S03]  /*0580*/  LDC R11, c[0x0][0x238] ;  /* 0x00008e00ff0b7b82 */ /* 0x000ea60000000800 */
[----:B------:R-:W3:Y:S01]  /*0590*/  SHFL.BFLY PT, R13, R12, 0x4, 0x1f ;  /* 0x0c801f000c0d7f89 */ /* 0x000ee200000e0000 */
[----:B-1----:R-:W-:Y:S01]  /*05a0*/  FADD R10, R9, R10 ;  /* 0x0000000a090a7221 */ /* 0x002fe20000000000 */
[----:B---3--:R-:W-:Y:S01]  /*05b0*/  FADD R14, R12, R13 ;  /* 0x0000000d0c0e7221 */ /* 0x008fe20000000000 */
[----:B------:R-:W-:-:S03]  /*05c0*/  HFMA2.MMA R12, -RZ, RZ, 1.625, 0 ;  /* 0x3e800000ff0c7435 */ /* 0x000fc600000001ff */
[----:B------:R-:W1:Y:S04]  /*05d0*/  SHFL.BFLY PT, R13, R10, 0x2, 0x1f ;  /* 0x0c401f000a0d7f89 */ /* 0x000e6800000e0000 */
[----:B------:R-:W3:Y:S01]  /*05e0*/  SHFL.BFLY PT, R15, R14, 0x2, 0x1f ;  /* 0x0c401f000e0f7f89 */ /* 0x000ee200000e0000 */
[----:B-1----:R-:W-:Y:S01]  /*05f0*/  FADD R13, R10, R13 ;  /* 0x0000000d0a0d7221 */ /* 0x002fe20000000000 */
[----:B---3--:R-:W-:-:S04]  /*0600*/  FADD R15, R14, R15 ;  /* 0x0000000f0e0f7221 */ /* 0x008fc80000000000 */
[----:B------:R-:W1:Y:S04]  /*0610*/  SHFL.BFLY PT, R8, R13, 0x1, 0x1f ;  /* 0x0c201f000d087f89 */ /* 0x000e6800000e0000 */
[----:B------:R-:W3:Y:S01]  /*0620*/  SHFL.BFLY PT, R34, R15, 0x1, 0x1f ;  /* 0x0c201f000f227f89 */ /* 0x000ee200000e0000 */
[----:B-1----:R-:W-:Y:S01]  /*0630*/  FADD R8, R13, R8 ;  /* 0x000000080d087221 */ /* 0x002fe20000000000 */
[----:B---3--:R-:W-:-:S03]  /*0640*/  FADD R34, R15, R34 ;  /* 0x000000220f227221 */ /* 0x008fc60000000000 */
[--C-:B--2---:R-:W-:Y:S01]  /*0650*/  FFMA R8, R8, 0.0078125, R11.reuse ;  /* 0x3c00000008087823 */ /* 0x104fe2000000000b */
[----:B------:R-:W-:-:S03]  /*0660*/  FFMA R34, R34, 0.0078125, R11 ;  /* 0x3c00000022227823 */ /* 0x000fc6000000000b */
[----:B------:R1:W2:Y:S01]  /*0670*/  MUFU.SQRT R9, R8 ;  /* 0x0000000800097308 */ /* 0x0002a20000002000 */
[----:B------:R-:W-:-:S07]  /*0680*/  LOP3.LUT R11, R26, 0xf, R17, 0xf8, !PT ;  /* 0x0000000f1a0b7812 */ /* 0x000fce00078ef811 */
[----:B------:R3:W4:Y:S01]  /*0690*/  MUFU.SQRT R10, R34 ;  /* 0x00000022000a7308 */ /* 0x0007220000002000 */
[----:B-1----:R-:W-:Y:S02]  /*06a0*/  LOP3.LUT R8, R17, 0xf, RZ, 0xc0, !PT ;  /* 0x0000000f11087812 */ /* 0x002fe400078ec0ff */
[C---:B--2---:R-:W-:Y:S02]  /*06b0*/  FSETP.GT.AND P2, PT, |R9|.reuse, 8.50705917302346158658e+37, PT ;  /* 0x7e8000000900780b */ /* 0x044fe40003f44200 */
[----:B------:R-:W-:Y:S02]  /*06c0*/  FSETP.GEU.AND P4, PT, |R9|, 1.175494350822287508e-38, PT ;  /* 0x008000000900780b */ /* 0x000fe40003f8e200 */
[----:B---3--:R-:W-:Y:S02]  /*06d0*/  FSEL R34, R12, 1, P2 ;  /* 0x3f8000000c227808 */ /* 0x008fe40001000000 */
[C---:B----4-:R-:W-:Y:S02]  /*06e0*/  FSETP.GT.AND P3, PT, |R10|.reuse, 8.50705917302346158658e+37, PT ;  /* 0x7e8000000a00780b */ /* 0x050fe40003f64200 */
[----:B------:R-:W-:-:S02]  /*06f0*/  FSETP.GEU.AND P5, PT, |R10|, 1.175494350822287508e-38, PT ;  /* 0x008000000a00780b */ /* 0x000fc40003fae200 */
[----:B------:R-:W-:-:S03]  /*0700*/  FSEL R12, R12, 1, P3 ;  /* 0x3f8000000c0c7808 */ /* 0x000fc60001800000 */
[----:B------:R-:W-:Y:S01]  /*0710*/  @P2 FMUL R9, R9, 0.25 ;  /* 0x3e80000009092820 */ /* 0x000fe20000400000 */
[C---:B------:R-:W-:Y:S01]  /*0720*/  LOP3.LUT P2, RZ, R17.reuse, 0x70, RZ, 0xc0, !PT ;  /* 0x0000007011ff7812 */ /* 0x040fe2000784c0ff */
[----:B------:R-:W-:Y:S01]  /*0730*/  @!P4 FMUL R34, R34, 16777216 ;  /* 0x4b8000002222c820 */ /* 0x000fe20000400000 */
[----:B------:R-:W-:Y:S01]  /*0740*/  LOP3.LUT R17, R17, 0x7f, RZ, 0xc0, !PT ;  /* 0x0000007f11117812 */ /* 0x000fe200078ec0ff */
[----:B------:R-:W-:Y:S02]  /*0750*/  @!P4 FMUL R9, R9, 16777216 ;  /* 0x4b8000000909c820 */ /* 0x000fe40000400000 */
[----:B------:R-:W-:Y:S01]  /*0760*/  @P3 FMUL R10, R10, 0.25 ;  /* 0x3e8000000a0a3820 */ /* 0x000fe20000400000 */
[----:B------:R-:W-:-:S03]  /*0770*/  ISETP.LT.U32.AND P3, PT, R11, UR9, PT ;  /* 0x000000090b007c0c */ /* 0x000fc6000bf61070 */
[----:B------:R-:W1:Y:S01]  /*0780*/  MUFU.RCP R9, R9 ;  /* 0x0000000900097308 */ /* 0x000e620000001000 */
[----:B------:R-:W-:Y:S01]  /*0790*/  @!P5 FMUL R12, R12, 16777216 ;  /* 0x4b8000000c0cd820 */ /* 0x000fe20000400000 */
[----:B------:R-:W-:Y:S01]  /*07a0*/  @!P5 FMUL R10, R10, 16777216 ;  /* 0x4b8000000a0ad820 */ /* 0x000fe20000400000 */
[----:B------:R-:W-:Y:S01]  /*07b0*/  ISETP.LT.AND.EX P2, PT, R18, UR8, !P2, P3 ;  /* 0x0000000812007c0c */ /* 0x000fe2000d741330 */
[----:B------:R-:W-:-:S03]  /*07c0*/  ULDC.64 UR8, c[0x0][0x230] ;  /* 0x00008c0000087ab9 */ /* 0x000fc60000000a00 */
[----:B------:R-:W-:Y:S01]  /*07d0*/  ISETP.GT.AND P2, PT, R26, -0x1, P2 ;  /* 0xffffffff1a00780c */ /* 0x000fe20001744270 */
[----:B------:R2:W3:Y:S01]  /*07e0*/  MUFU.RCP R35, R10 ;  /* 0x0000000a00237308 */ /* 0x0004e20000001000 */
[----:B-1----:R-:W-:Y:S01]  /*07f0*/  FMUL R34, R9, R34 ;  /* 0x0000002209227220 */ /* 0x002fe20000400000 */
[----:B--2---:R-:W-:Y:S02]  /*0800*/  LEA R10, R8, UR4, 0x2 ;  /* 0x00000004080a7c11 */ /* 0x004fe4000f8e10ff */
[----:B------:R-:W1:Y:S02]  /*0810*/  LDC.64 R8, c[0x0][0x228] ;  /* 0x00008a00ff087b82 */ /* 0x000e640000000a00 */
[----:B------:R-:W-:Y:S01]  /*0820*/  STS [R19], R34 ;  /* 0x0000002213007388 */ /* 0x000fe20000000800 */
[----:B---3--:R-:W-:Y:S01]  /*0830*/  FMUL R35, R35, R12 ;  /* 0x0000000c23237220 */ /* 0x008fe20000400000 */
[----:B------:R-:W-:-:S04]  /*0840*/  LEA R12, P3, R11, UR8, 0x2 ;  /* 0x000000080b0c7c11 */ /* 0x000fc8000f8610ff */
[----:B------:R-:W-:Y:S01]  /*0850*/  STS [R19+0x20], R35 ;  /* 0x0000202313007388 */ /* 0x000fe20000000800 */
[----:B------:R-:W-:Y:S01]  /*0860*/  LEA.HI.X R13, R11, UR9, R18, 0x2, P3 ;  /* 0x000000090b0d7c11 */ /* 0x000fe200098f1412 */
[----:B------:R-:W-:Y:S01]  /*0870*/  ULDC.64 UR8, c[0x0][0x218] ;  /* 0x0000860000087ab9 */ /* 0x000fe20000000a00 */
[----:B------:R-:W-:Y:S01]  /*0880*/  BAR.SYNC.DEFER_BLOCKING 0x0 ;  /* 0x0000000000007b1d */ /* 0x000fe20000010000 */
[----:B-1----:R-:W-:-:S05]  /*0890*/  IMAD.WIDE.U32 R14, R17, 0x2, R8 ;  /* 0x00000002110e7825 */ /* 0x002fca00078e0008 */
[----:B------:R-:W1:Y:S04]  /*08a0*/  LDS R27, [R10] ;  /* 0x000000000a1b7984 */ /* 0x000e680000000800 */
[----:B-1----:R1:W-:Y:S04]  /*08b0*/  @P2 STG.E desc[UR6][R12.64], R27 ;  /* 0x0000001b0c002986 */ /* 0x0023e8000c101906 */
[----:B------:R2:W3:Y:S01]  /*08c0*/  LDG.E.U16 R37, desc[UR6][R14.64] ;  /* 0x000000060e257981 */ /* 0x0004e2000c1e1500 */
[----:B------:R-:W-:Y:S02]  /*08d0*/  LEA R17, R17, UR4, 0x1 ;  /* 0x0000000411117c11 */ /* 0x000fe4000f8e08ff */
[----:B------:R-:W-:-:S02]  /*08e0*/  CS2R R8, SRZ ;  /* 0x0000000000087805 */ /* 0x000fc4000001ff00 */
[----:B------:R-:W-:Y:S01]  /*08f0*/  IADD3 R18, P2, R0, UR8, RZ ;  /* 0x0000000800127c10 */ /* 0x000fe2000ff5e0ff */
[----:B------:R-:W-:Y:S01]  /*0900*/  BAR.SYNC.DEFER_BLOCKING 0x0 ;  /* 0x0000000000007b1d */ /* 0x000fe20000010000 */
[----:B------:R-:W-:Y:S02]  /*0910*/  CS2R R10, SRZ ;  /* 0x00000000000a7805 */ /* 0x000fe4000001ff00 */
[----:B------:R-:W-:Y:S02]  /*0920*/  IADD3.X R19, R4, UR9, RZ, P2, !PT ;  /* 0x0000000904137c10 */ /* 0x000fe400097fe4ff */
[----:B------:R-:W-:Y:S02]  /*0930*/  IADD3 R26, P2, R2, UR8, RZ ;  /* 0x00000008021a7c10 */ /* 0x000fe4000ff5e0ff */
[----:B-1----:R-:W-:Y:S02]  /*0940*/  CS2R R12, SRZ ;  /* 0x00000000000c7805 */ /* 0x002fe4000001ff00 */
[----:B--2---:R-:W-:-:S02]  /*0950*/  CS2R R14, SRZ ;  /* 0x00000000000e7805 */ /* 0x004fc4000001ff00 */
[----:B------:R-:W-:Y:S02]  /*0960*/  IADD3.X R27, R3, UR9, RZ, P2, !PT ;  /* 0x00000009031b7c10 */ /* 0x000fe400097fe4ff */
[----:B------:R-:W-:Y:S01]  /*0970*/  LEA R16, R16, UR4, 0x1 ;  /* 0x0000000410107c11 */ /* 0x000fe2000f8e08ff */
[-C--:B------:R-:W-:Y:S01]  /*0980*/  FMUL R5, R5, R34.reuse ;  /* 0x0000002205057220 */ /* 0x080fe20000400000 */
        /* <DEDUP_REMOVED lines=10> */
[----:B------:R-:W-:Y:S01]  /*0a30*/  FMUL R36, R36, R35 ;  /* 0x0000002324247220 */ /* 0x000fe20000400000 */
[-C--:B------:R-:W-:Y:S01]  /*0a40*/  FMUL R33, R33, R34.reuse ;  /* 0x0000002221217220 */ /* 0x080fe20000400000 */
[-C--:B------:R-:W-:Y:S01]  /*0a50*/  FMUL R29, R29, R34.reuse ;  /* 0x000000221d1d7220 */ /* 0x080fe20000400000 */
[-C--:B------:R-:W-:Y:S01]  /*0a60*/  FMUL R28, R28, R34.reuse ;  /* 0x000000221c1c7220 */ /* 0x080fe20000400000 */
[----:B------:R-:W-:Y:S01]  /*0a70*/  FMUL R7, R7, R34 ;  /* 0x0000002207077220 */ /* 0x000fe20000400000 */
[----:B------:R-:W-:Y:S01]  /*0a80*/  ULDC.64 UR4, c[0x0][0x220] ;  /* 0x0000880000047ab9 */ /* 0x000fe20000000a00 */
[----:B---3--:R-:W-:Y:S01]  /*0a90*/  STS.U16 [R17], R37 ;  /* 0x0000002511007388 */ /* 0x008fe20000000400 */
[----:B------:R-:W-:Y:S06]  /*0aa0*/  BAR.SYNC.DEFER_BLOCKING 0x0 ;  /* 0x0000000000007b1d */ /* 0x000fec0000010000 */
[----:B------:R1:W2:Y:S04]  /*0ab0*/  @P0 LDG.E.128 R8, desc[UR6][R18.64] ;  /* 0x0000000612080981 */ /* 0x0002a8000c1e1d00 */
[----:B------:R3:W4:Y:S04]  /*0ac0*/  @P1 LDG.E.128 R12, desc[UR6][R26.64] ;  /* 0x000000061a0c1981 */ /* 0x000728000c1e1d00 */
[----:B-1----:R-:W3:Y:S02]  /*0ad0*/  LDS.128 R16, [R16] ;  /* 0x0000000010107984 */ /* 0x002ee40000000c00 */
[----:B---3--:R-:W-:-:S02]  /*0ae0*/  SHF.L.U32 R26, R16, 0x10, RZ ;  /* 0x00000010101a7819 */ /* 0x008fc400000006ff */
[C---:B------:R-:W-:Y:S02]  /*0af0*/  SHF.L.U32 R27, R17.reuse, 0x10, RZ ;  /* 0x00000010111b7819 */ /* 0x040fe400000006ff */
[----:B------:R-:W-:Y:S01]  /*0b00*/  PRMT R17, R17, 0x7632, R17 ;  /* 0x0000763211117816 */ /* 0x000fe20000000011 */
[C---:B------:R-:W-:Y:S01]  /*0b10*/  FMUL R5, R26.reuse, R5 ;  /* 0x000000051a057220 */ /* 0x040fe20000400000 */
[----:B------:R-:W-:Y:S01]  /*0b20*/  FMUL R23, R26, R23 ;  /* 0x000000171a177220 */ /* 0x000fe20000400000 */
[----:B------:R-:W-:Y:S01]  /*0b30*/  SHF.L.U32 R26, R18, 0x10, RZ ;  /* 0x00000010121a7819 */ /* 0x000fe200000006ff */
[C---:B------:R-:W-:Y:S01]  /*0b40*/  FMUL R6, R27.reuse, R6 ;  /* 0x000000061b067220 */ /* 0x040fe20000400000 */
[----:B------:R-:W-:Y:S01]  /*0b50*/  FMUL R24, R27, R24 ;  /* 0x000000181b187220 */ /* 0x000fe20000400000 */
[----:B------:R-:W-:Y:S02]  /*0b60*/  SHF.L.U32 R27, R19, 0x10, RZ ;  /* 0x00000010131b7819 */ /* 0x000fe400000006ff */
[C---:B------:R-:W-:Y:S01]  /*0b70*/  FMUL R21, R26.reuse, R21 ;  /* 0x000000151a157220 */ /* 0x040fe20000400000 */
[----:B------:R-:W-:Y:S01]  /*0b80*/  FMUL R30, R26, R30 ;  /* 0x0000001e1a1e7220 */ /* 0x000fe20000400000 */
[----:B------:R-:W-:Y:S01]  /*0b90*/  PRMT R16, R16, 0x7632, R16 ;  /* 0x0000763210107816 */ /* 0x000fe20000000010 */
[C---:B------:R-:W-:Y:S01]  /*0ba0*/  FMUL R22, R27.reuse, R22 ;  /* 0x000000161b167220 */ /* 0x040fe20000400000 */
[----:B------:R-:W-:Y:S01]  /*0bb0*/  FMUL R32, R27, R32 ;  /* 0x000000201b207220 */ /* 0x000fe20000400000 */
[----:B------:R-:W-:-:S02]  /*0bc0*/  SHF.L.U32 R17, R17, 0x10, RZ ;  /* 0x0000001011117819 */ /* 0x000fc400000006ff */
[----:B------:R-:W-:Y:S02]  /*0bd0*/  SHF.L.U32 R34, R16, 0x10, RZ ;  /* 0x0000001010227819 */ /* 0x000fe400000006ff */
[----:B------:R-:W-:Y:S01]  /*0be0*/  PRMT R18, R18, 0x7632, R18 ;  /* 0x0000763212127816 */ /* 0x000fe20000000012 */
[C---:B------:R-:W-:Y:S01]  /*0bf0*/  FMUL R28, R17.reuse, R28 ;  /* 0x0000001c111c7220 */ /* 0x040fe20000400000 */
[----:B------:R-:W-:Y:S01]  /*0c00*/  FMUL R25, R17, R25 ;  /* 0x0000001911197220 */ /* 0x000fe20000400000 */
[----:B------:R-:W-:Y:S01]  /*0c10*/  FMUL R16, R34, R7 ;  /* 0x0000000722107220 */ /* 0x000fe20000400000 */
[----:B------:R-:W-:Y:S01]  /*0c20*/  SHF.L.U32 R18, R18, 0x10, RZ ;  /* 0x0000001012127819 */ /* 0x000fe200000006ff */
[----:B------:R-:W-:Y:S01]  /*0c30*/  FMUL R20, R34, R20 ;  /* 0x0000001422147220 */ /* 0x000fe20000400000 */
[----:B------:R-:W-:Y:S02]  /*0c40*/  MOV R7, 0x3e800000 ;  /* 0x3e80000000077802 */ /* 0x000fe40000000f00 */
[----:B------:R-:W-:Y:S01]  /*0c50*/  PRMT R19, R19, 0x7632, R19 ;  /* 0x0000763213137816 */ /* 0x000fe20000000013 */
[C---:B------:R-:W-:Y:S01]  /*0c60*/  FMUL R29, R18.reuse, R29 ;  /* 0x0000001d121d7220 */ /* 0x040fe20000400000 */
[----:B------:R-:W-:-:S02]  /*0c70*/  FMUL R31, R18, R31 ;  /* 0x0000001f121f7220 */ /* 0x000fc40000400000 */
[----:B------:R-:W-:-:S05]  /*0c80*/  SHF.L.U32 R19, R19, 0x10, RZ ;  /* 0x0000001013137819 */ /* 0x000fca00000006ff */
[C---:B------:R-:W-:Y:S01]  /*0c90*/  FMUL R33, R19.reuse, R33 ;  /* 0x0000002113217220 */ /* 0x040fe20000400000 */
[----:B------:R-:W-:Y:S01]  /*0ca0*/  FMUL R36, R19, R36 ;  /* 0x0000002413247220 */ /* 0x000fe20000400000 */
[C---:B--2---:R-:W-:Y:S02]  /*0cb0*/  SHF.L.U32 R26, R8.reuse, 0x10, RZ ;  /* 0x00000010081a7819 */ /* 0x044fe400000006ff */
[----:B------:R-:W-:Y:S02]  /*0cc0*/  PRMT R8, R8, 0x7632, R8 ;  /* 0x0000763208087816 */ /* 0x000fe40000000008 */
[----:B------:R-:W-:Y:S01]  /*0cd0*/  PRMT R19, R9, 0x7632, R19 ;  /* 0x0000763209137816 */ /* 0x000fe20000000013 */
[--C-:B------:R-:W-:Y:S01]  /*0ce0*/  FADD R27, RZ, -R26.reuse ;  /* 0x8000001aff1b7221 */ /* 0x100fe20000000000 */
[----:B------:R-:W-:Y:S01]  /*0cf0*/  SHF.L.U32 R17, R8, 0x10, RZ ;  /* 0x0000001008117819 */ /* 0x000fe200000006ff */
[----:B------:R-:W-:Y:S01]  /*0d00*/  FMUL R8, R5, R26 ;  /* 0x0000001a05087220 */ /* 0x000fe20000400000 */
[----:B------:R-:W-:Y:S01]  /*0d10*/  SHF.L.U32 R19, R19, 0x10, RZ ;  /* 0x0000001013137819 */ /* 0x000fe200000006ff */
[----:B------:R-:W-:Y:S01]  /*0d20*/  FMUL R35, R27, 1.4426950216293334961 ;  /* 0x3fb8aa3b1b237820 */ /* 0x000fe20000400000 */
[----:B------:R-:W-:Y:S01]  /*0d30*/  PRMT R26, R11, 0x7632, R26 ;  /* 0x000076320b1a7816 */ /* 0x000fe2000000001a */
[----:B------:R-:W-:Y:S01]  /*0d40*/  FMUL R16, R16, R17 ;  /* 0x0000001110107220 */ /* 0x000fe20000400000 */
[----:B------:R-:W-:Y:S01]  /*0d50*/  FADD R5, RZ, -R17 ;  /* 0x80000011ff057221 */ /* 0x000fe20000000000 */
[----:B------:R-:W-:Y:S01]  /*0d60*/  SHF.L.U32 R17, R9, 0x10, RZ ;  /* 0x0000001009117819 */ /* 0x000fe200000006ff */
[----:B------:R-:W-:Y:S01]  /*0d70*/  FMUL R28, R28, R19 ;  /* 0x000000131c1c7220 */ /* 0x000fe20000400000 */
[----:B------:R-:W-:Y:S01]  /*0d80*/  FSETP.GEU.AND P2, PT, R35, -126, PT ;  /* 0xc2fc00002300780b */ /* 0x000fe20003f4e000 */
[----:B------:R-:W-:Y:S01]  /*0d90*/  FMUL R5, R5, 1.4426950216293334961 ;  /* 0x3fb8aa3b05057820 */ /* 0x000fe20000400000 */
[----:B------:R-:W-:Y:S01]  /*0da0*/  FADD R19, RZ, -R19 ;  /* 0x80000013ff137221 */ /* 0x000fe20000000000 */
[----:B------:R-:W-:Y:S01]  /*0db0*/  FMUL R6, R6, R17 ;  /* 0x0000001106067220 */ /* 0x000fe20000400000 */
[----:B------:R-:W-:Y:S01]  /*0dc0*/  FADD R17, RZ, -R17 ;  /* 0x80000011ff117221 */ /* 0x000fe20000000000 */
[----:B------:R-:W-:Y:S01]  /*0dd0*/  SHF.L.U32 R26, R26, 0x10, RZ ;  /* 0x000000101a1a7819 */ /* 0x000fe200000006ff */
[----:B------:R-:W-:Y:S01]  /*0de0*/  FMUL R19, R19, 1.4426950216293334961 ;  /* 0x3fb8aa3b13137820 */ /* 0x000fe20000400000 */
[----:B------:R-:W-:Y:S01]  /*0df0*/  FSETP.GEU.AND P5, PT, R5, -126, PT ;  /* 0xc2fc00000500780b */ /* 0x000fe20003fae000 */
[----:B------:R-:W-:-:S02]  /*0e00*/  FMUL R17, R17, 1.4426950216293334961 ;  /* 0x3fb8aa3b11117820 */ /* 0x000fc40000400000 */
[----:B------:R-:W-:Y:S01]  /*0e10*/  FMUL R33, R33, R26 ;  /* 0x0000001a21217220 */ /* 0x000fe20000400000 */
[----:B------:R-:W-:Y:S01]  /*0e20*/  FSETP.GEU.AND P6, PT, R19, -126, PT ;  /* 0xc2fc00001300780b */ /* 0x000fe20003fce000 */
[----:B------:R-:W-:Y:S01]  /*0e30*/  FADD R26, RZ, -R26 ;  /* 0x8000001aff1a7221 */ /* 0x000fe20000000000 */
[----:B------:R-:W-:-:S03]  /*0e40*/  @!P2 FMUL R35, R35, 0.5 ;  /* 0x3f0000002323a820 */ /* 0x000fc60000400000 */
[----:B------:R-:W-:Y:S01]  /*0e50*/  FMUL R26, R26, 1.4426950216293334961 ;  /* 0x3fb8aa3b1a1a7820 */ /* 0x000fe20000400000 */
[----:B------:R-:W1:Y:S03]  /*0e60*/  MUFU.EX2 R27, R35 ;  /* 0x00000023001b7308 */ /* 0x000e660000000800 */
[----:B------:R-:W-:-:S04]  /*0e70*/  @!P5 FMUL R5, R5, 0.5 ;  /* 0x3f0000000505d820 */ /* 0x000fc80000400000 */
[----:B------:R-:W-:-:S06]  /*0e80*/  @!P6 FMUL R19, R19, 0.5 ;  /* 0x3f0000001313e820 */ /* 0x000fcc0000400000 */
[----:B------:R-:W2:Y:S01]  /*0e90*/  MUFU.EX2 R19, R19 ;  /* 0x0000001300137308 */ /* 0x000ea20000000800 */
[----:B-1----:R-:W-:-:S04]  /*0ea0*/  @!P2 FMUL R27, R27, R27 ;  /* 0x0000001b1b1ba220 */ /* 0x002fc80000400000 */
[----:B------:R-:W-:-:S05]  /*0eb0*/  FADD R27, R27, 1 ;  /* 0x3f8000001b1b7421 */ /* 0x000fca0000000000 */
[----:B------:R-:W-:-:S04]  /*0ec0*/  FSETP.GT.AND P2, PT, R27, 8.50705917302346158658e+37, PT ;  /* 0x7e8000001b00780b */ /* 0x000fc80003f44000 */
[----:B------:R-:W-:Y:S01]  /*0ed0*/  FSEL R18, R7, 1, P2 ;  /* 0x3f80000007127808 */ /* 0x000fe20001000000 */
[----:B--2---:R-:W-:-:S08]  /*0ee0*/  @!P6 FMUL R19, R19, R19 ;  /* 0x000000131313e220 */ /* 0x004fd00000400000 */
[----:B------:R-:W-:Y:S01]  /*0ef0*/  @P2 FMUL R27, R27, 0.25 ;  /* 0x3e8000001b1b2820 */ /* 0x000fe20000400000 */
[----:B------:R-:W-:-:S05]  /*0f00*/  FSETP.GEU.AND P2, PT, R17, -126, PT ;  /* 0xc2fc00001100780b */ /* 0x000fca0003f4e000 */
[----:B------:R-:W1:Y:S08]  /*0f10*/  MUFU.RCP R27, R27 ;  /* 0x0000001b001b7308 */ /* 0x000e700000001000 */
[----:B------:R-:W-:-:S06]  /*0f20*/  @!P2 FMUL R17, R17, 0.5 ;  /* 0x3f0000001111a820 */ /* 0x000fcc0000400000 */
[----:B------:R-:W2:Y:S01]  /*0f30*/  MUFU.EX2 R17, R17 ;  /* 0x0000001100117308 */ /* 0x000ea20000000800 */
[----:B-1----:R-:W-:Y:S01]  /*0f40*/  FMUL R27, R27, R18 ;  /* 0x000000121b1b7220 */ /* 0x002fe20000400000 */
[----:B------:R-:W-:-:S03]  /*0f50*/  SHF.L.U32 R18, R10, 0x10, RZ ;  /* 0x000000100a127819 */ /* 0x000fc600000006ff */
[----:B------:R-:W-:Y:S01]  /*0f60*/  FMUL R8, R8, R27 ;  /* 0x0000001b08087220 */ /* 0x000fe20000400000 */
[----:B------:R-:W-:Y:S01]  /*0f70*/  SHF.L.U32 R27, R11, 0x10, RZ ;  /* 0x000000100b1b7819 */ /* 0x000fe200000006ff */
[--C-:B------:R-:W-:Y:S01]  /*0f80*/  FADD R9, RZ, -R18.reuse ;  /* 0x80000012ff097221 */ /* 0x100fe20000000000 */
[----:B------:R-:W-:Y:S01]  /*0f90*/  FMUL R21, R21, R18 ;  /* 0x0000001215157220 */ /* 0x000fe20000400000 */
[----:B------:R-:W-:Y:S02]  /*0fa0*/  PRMT R18, R10, 0x7632, R18 ;  /* 0x000076320a127816 */ /* 0x000fe40000000012 */
[----:B------:R-:W-:Y:S01]  /*0fb0*/  FMUL R9, R9, 1.4426950216293334961 ;  /* 0x3fb8aa3b09097820 */ /* 0x000fe20000400000 */
[----:B------:R-:W-:Y:S01]  /*0fc0*/  FMUL R22, R22, R27 ;  /* 0x0000001b16167220 */ /* 0x000fe20000400000 */
[----:B------:R-:W-:Y:S01]  /*0fd0*/  FADD R27, RZ, -R27 ;  /* 0x8000001bff1b7221 */ /* 0x000fe20000000000 */
[----:B------:R1:W3:Y:S01]  /*0fe0*/  MUFU.EX2 R10, R5 ;  /* 0x00000005000a7308 */ /* 0x0002e20000000800 */
[----:B------:R-:W-:Y:S01]  /*0ff0*/  SHF.L.U32 R18, R18, 0x10, RZ ;  /* 0x0000001012127819 */ /* 0x000fe200000006ff */
[----:B--2---:R-:W-:Y:S01]  /*1000*/  @!P2 FMUL R17, R17, R17 ;  /* 0x000000111111a220 */ /* 0x004fe20000400000 */
[----:B------:R-:W-:Y:S01]  /*1010*/  FSETP.GEU.AND P4, PT, R9, -126, PT ;  /* 0xc2fc00000900780b */ /* 0x000fe20003f8e000 */
[----:B------:R-:W-:Y:S01]  /*1020*/  FMUL R11, R27, 1.4426950216293334961 ;  /* 0x3fb8aa3b1b0b7820 */ /* 0x000fe20000400000 */
[----:B------:R-:W-:-:S04]  /*1030*/  FSETP.GEU.AND P2, PT, R26, -126, PT ;  /* 0xc2fc00001a00780b */ /* 0x000fc80003f4e000 */
[----:B------:R-:W-:Y:S01]  /*1040*/  FSETP.GEU.AND P3, PT, R11, -126, PT ;  /* 0xc2fc00000b00780b */ /* 0x000fe20003f6e000 */
[----:B-1----:R-:W-:Y:S01]  /*1050*/  FMUL R5, R29, R18 ;  /* 0x000000121d057220 */ /* 0x002fe20000400000 */
[----:B------:R-:W-:Y:S01]  /*1060*/  FADD R18, RZ, -R18 ;  /* 0x80000012ff127221 */ /* 0x000fe20000000000 */
[----:B------:R-:W-:-:S03]  /*1070*/  FADD R29, R17, 1 ;  /* 0x3f800000111d7421 */ /* 0x000fc60000000000 */
[----:B------:R-:W-:Y:S01]  /*1080*/  FMUL R18, R18, 1.4426950216293334961 ;  /* 0x3fb8aa3b12127820 */ /* 0x000fe20000400000 */
[----:B------:R-:W-:Y:S01]  /*1090*/  @!P4 FMUL R9, R9, 0.5 ;  /* 0x3f0000000909c820 */ /* 0x000fe20000400000 */
[----:B---3--:R-:W-:Y:S01]  /*10a0*/  @!P5 FMUL R10, R10, R10 ;  /* 0x0000000a0a0ad220 */ /* 0x008fe20000400000 */
[----:B------:R-:W-:Y:S02]  /*10b0*/  @!P2 FMUL R26, R26, 0.5 ;  /* 0x3f0000001a1aa820 */ /* 0x000fe40000400000 */
[----:B------:R-:W-:Y:S02]  /*10c0*/  FSETP.GEU.AND P5, PT, R18, -126, PT ;  /* 0xc2fc00001200780b */ /* 0x000fe40003fae000 */
[----:B------:R-:W1:Y:S01]  /*10d0*/  MUFU.EX2 R9, R9 ;  /* 0x0000000900097308 */ /* 0x000e620000000800 */
[----:B------:R-:W-:-:S07]  /*10e0*/  @!P3 FMUL R11, R11, 0.5 ;  /* 0x3f0000000b0bb820 */ /* 0x000fce0000400000 */
[----:B------:R-:W2:Y:S03]  /*10f0*/  MUFU.EX2 R11, R11 ;  /* 0x0000000b000b7308 */ /* 0x000ea60000000800 */
[----:B------:R-:W-:-:S05]  /*1100*/  @!P5 FMUL R18, R18, 0.5 ;  /* 0x3f0000001212d820 */ /* 0x000fca0000400000 */
[----:B------:R3:W5:Y:S01]  /*1110*/  MUFU.EX2 R17, R18 ;  /* 0x0000001200117308 */ /* 0x0007620000000800 */
[----:B-1----:R-:W-:Y:S01]  /*1120*/  @!P4 FMUL R9, R9, R9 ;  /* 0x000000090909c220 */ /* 0x002fe20000400000 */
[----:B------:R-:W-:-:S03]  /*1130*/  FSETP.GT.AND P4, PT, R29, 8.50705917302346158658e+37, PT ;  /* 0x7e8000001d00780b */ /* 0x000fc60003f84000 */
[----:B------:R-:W-:-:S03]  /*1140*/  FADD R34, R9, 1 ;  /* 0x3f80000009227421 */ /* 0x000fc60000000000 */
[----:B------:R1:W0:Y:S01]  /*1150*/  MUFU.EX2 R9, R26 ;  /* 0x0000001a00097308 */ /* 0x0002220000000800 */
[----:B--2---:R-:W-:Y:S01]  /*1160*/  @!P3 FMUL R11, R11, R11 ;  /* 0x0000000b0b0bb220 */ /* 0x004fe20000400000 */
[----:B------:R-:W-:Y:S02]  /*1170*/  FSETP.GT.AND P3, PT, R34, 8.50705917302346158658e+37, PT ;  /* 0x7e8000002200780b */ /* 0x000fe40003f64000 */
[----:B---3--:R-:W-:Y:S01]  /*1180*/  FSEL R18, R7, 1, P4 ;  /* 0x3f80000007127808 */ /* 0x008fe20002000000 */
[----:B------:R-:W-:Y:S01]  /*1190*/  FADD R27, R11, 1 ;  /* 0x3f8000000b1b7421 */ /* 0x000fe20000000000 */
[----:B------:R-:W-:Y:S01]  /*11a0*/  FADD R11, R10, 1 ;  /* 0x3f8000000a0b7421 */ /* 0x000fe20000000000 */
[----:B------:R-:W-:Y:S01]  /*11b0*/  @P4 FMUL R29, R29, 0.25 ;  /* 0x3e8000001d1d4820 */ /* 0x000fe20000400000 */
[----:B-----5:R-:W-:Y:S02]  /*11c0*/  @!P5 FMUL R17, R17, R17 ;  /* 0x000000111111d220 */ /* 0x020fe40000400000 */
[----:B------:R-:W-:Y:S01]  /*11d0*/  FSETP.GT.AND P6, PT, R27, 8.50705917302346158658e+37, PT ;  /* 0x7e8000001b00780b */ /* 0x000fe20003fc4000 */
[----:B-1----:R-:W-:Y:S01]  /*11e0*/  FADD R26, R19, 1 ;  /* 0x3f800000131a7421 */ /* 0x002fe20000000000 */
[----:B------:R-:W-:Y:S01]  /*11f0*/  FSETP.GT.AND P5, PT, R11, 8.50705917302346158658e+37, PT ;  /* 0x7e8000000b00780b */ /* 0x000fe20003fa4000 */
[----:B------:R-:W1:Y:S01]  /*1200*/  MUFU.RCP R29, R29 ;  /* 0x0000001d001d7308 */ /* 0x000e620000001000 */
[----:B------:R-:W-:Y:S01]  /*1210*/  FADD R17, R17, 1 ;  /* 0x3f80000011117421 */ /* 0x000fe20000000000 */
[----:B------:R-:W-:Y:S01]  /*1220*/  @P3 FMUL R34, R34, 0.25 ;  /* 0x3e80000022223820 */ /* 0x000fe20000400000 */
[----:B0-----:R-:W-:Y:S01]  /*1230*/  @!P2 FMUL R9, R9, R9 ;  /* 0x000000090909a220 */ /* 0x001fe20000400000 */
[----:B------:R-:W-:-:S02]  /*1240*/  FSETP.GT.AND P2, PT, R26, 8.50705917302346158658e+37, PT ;  /* 0x7e8000001a00780b */ /* 0x000fc40003f44000 */
[----:B------:R-:W-:Y:S02]  /*1250*/  FSETP.GT.AND P4, PT, R17, 8.50705917302346158658e+37, PT ;  /* 0x7e8000001100780b */ /* 0x000fe40003f84000 */
[----:B------:R-:W0:Y:S01]  /*1260*/  MUFU.RCP R10, R34 ;  /* 0x00000022000a7308 */ /* 0x000e220000001000 */
[----:B------:R-:W-:Y:S01]  /*1270*/  FADD R19, R9, 1 ;  /* 0x3f80000009137421 */ /* 0x000fe20000000000 */
[----:B------:R-:W-:Y:S02]  /*1280*/  @P6 FMUL R27, R27, 0.25 ;  /* 0x3e8000001b1b6820 */ /* 0x000fe40000400000 */
[----:B------:R-:W-:-:S04]  /*1290*/  @P5 FMUL R11, R11, 0.25 ;  /* 0x3e8000000b0b5820 */ /* 0x000fc80000400000 */
[----:B------:R-:W2:Y:S01]  /*12a0*/  MUFU.RCP R27, R27 ;  /* 0x0000001b001b7308 */ /* 0x000ea20000001000 */
[----:B-1----:R-:W-:Y:S01]  /*12b0*/  FMUL R29, R29, R18 ;  /* 0x000000121d1d7220 */ /* 0x002fe20000400000 */
[----:B------:R-:W-:Y:S01]  /*12c0*/  FSEL R18, R7, 1, P6 ;  /* 0x3f80000007127808 */ /* 0x000fe20003000000 */
[----:B------:R-:W-:Y:S01]  /*12d0*/  @P2 FMUL R26, R26, 0.25 ;  /* 0x3e8000001a1a2820 */ /* 0x000fe20000400000 */
[----:B------:R-:W-:Y:S01]  /*12e0*/  @P4 FMUL R17, R17, 0.25 ;  /* 0x3e80000011114820 */ /* 0x000fe20000400000 */
[----:B------:R-:W-:Y:S01]  /*12f0*/  FMUL R9, R6, R29 ;  /* 0x0000001d06097220 */ /* 0x000fe20000400000 */
[----:B------:R-:W-:Y:S02]  /*1300*/  FSEL R29, R7, 1, P3 ;  /* 0x3f800000071d7808 */ /* 0x000fe40001800000 */
[----:B------:R-:W-:Y:S01]  /*1310*/  FSETP.GT.AND P3, PT, R19, 8.50705917302346158658e+37, PT ;  /* 0x7e8000001300780b */ /* 0x000fe20003f64000 */
[----:B------:R1:W3:Y:S02]  /*1320*/  MUFU.RCP R6, R11 ;  /* 0x0000000b00067308 */ /* 0x0002e40000001000 */
[----:B0-----:R-:W-:Y:S01]  /*1330*/  FMUL R10, R10, R29 ;  /* 0x0000001d0a0a7220 */ /* 0x001fe20000400000 */
[----:B------:R-:W-:-:S03]  /*1340*/  FSEL R29, R7, 1, P2 ;  /* 0x3f800000071d7808 */ /* 0x000fc60001000000 */
[----:B------:R-:W-:Y:S01]  /*1350*/  FMUL R10, R21, R10 ;  /* 0x0000000a150a7220 */ /* 0x000fe20000400000 */
[----:B--2---:R-:W-:Y:S01]  /*1360*/  FMUL R27, R27, R18 ;  /* 0x000000121b1b7220 */ /* 0x004fe20000400000 */
[C---:B----4-:R-:W-:Y:S01]  /*1370*/  SHF.L.U32 R18, R12.reuse, 0x10, RZ ;  /* 0x000000100c127819 */ /* 0x050fe200000006ff */
[----:B------:R-:W0:Y:S01]  /*1380*/  MUFU.RCP R17, R17 ;  /* 0x0000001100117308 */ /* 0x000e220000001000 */
[----:B------:R-:W-:Y:S02]  /*1390*/  PRMT R12, R12, 0x7632, R12 ;  /* 0x000076320c0c7816 */ /* 0x000fe4000000000c */
[----:B------:R-:W-:Y:S01]  /*13a0*/  @P3 FMUL R19, R19, 0.25 ;  /* 0x3e80000013133820 */ /* 0x000fe20000400000 */
[----:B-1----:R-:W-:Y:S01]  /*13b0*/  FMUL R11, R22, R27 ;  /* 0x0000001b160b7220 */ /* 0x002fe20000400000 */
[----:B------:R-:W-:Y:S01]  /*13c0*/  FADD R21, RZ, -R18 ;  /* 0x80000012ff157221 */ /* 0x000fe20000000000 */
[----:B------:R-:W-:Y:S01]  /*13d0*/  FSEL R27, R7, 1, P5 ;  /* 0x3f800000071b7808 */ /* 0x000fe20002800000 */
[----:B------:R-:W-:Y:S01]  /*13e0*/  FMUL R23, R23, R18 ;  /* 0x0000001217177220 */ /* 0x000fe20000400000 */
[----:B------:R-:W-:Y:S01]  /*13f0*/  FSEL R22, R7, 1, P3 ;  /* 0x3f80000007167808 */ /* 0x000fe20001800000 */
[----:B------:R-:W-:Y:S01]  /*1400*/  FMUL R21, R21, 1.4426950216293334961 ;  /* 0x3fb8aa3b15157820 */ /* 0x000fe20000400000 */
[----:B------:R-:W1:Y:S01]  /*1410*/  MUFU.RCP R19, R19 ;  /* 0x0000001300137308 */ /* 0x000e620000001000 */
[----:B---3--:R-:W-:Y:S01]  /*1420*/  FMUL R27, R6, R27 ;  /* 0x0000001b061b7220 */ /* 0x008fe20000400000 */
[----:B------:R-:W-:-:S02]  /*1430*/  FSEL R6, R7, 1, P4 ;  /* 0x3f80000007067808 */ /* 0x000fc40002000000 */
[----:B------:R-:W-:-:S04]  /*1440*/  FSETP.GEU.AND P5, PT, R21, -126, PT ;  /* 0xc2fc00001500780b */ /* 0x000fc80003fae000 */
[----:B------:R-:W2:Y:S01]  /*1450*/  MUFU.RCP R26, R26 ;  /* 0x0000001a001a7308 */ /* 0x000ea20000001000 */
[----:B0-----:R-:W-:Y:S01]  /*1460*/  FMUL R6, R17, R6 ;  /* 0x0000000611067220 */ /* 0x001fe20000400000 */
[----:B------:R-:W-:Y:S01]  /*1470*/  FMUL R17, R16, R27 ;  /* 0x0000001b10117220 */ /* 0x000fe20000400000 */
[----:B------:R-:W-:Y:S02]  /*1480*/  SHF.L.U32 R27, R13, 0x10, RZ ;  /* 0x000000100d1b7819 */ /* 0x000fe400000006ff */
[----:B------:R-:W-:Y:S02]  /*1490*/  FMUL R5, R5, R6 ;  /* 0x0000000605057220 */ /* 0x000fe40000400000 */
[----:B------:R-:W-:Y:S01]  /*14a0*/  F2FP.BF16.F32.PACK_AB R8, R17, R8 ;  /* 0x000000081108723e */ /* 0x000fe200000010ff */
[----:B------:R-:W-:Y:S01]  /*14b0*/  FMUL R24, R24, R27 ;  /* 0x0000001b18187220 */ /* 0x000fe20000400000 */
[----:B-1----:R-:W-:Y:S01]  /*14c0*/  FMUL R22, R19, R22 ;  /* 0x0000001613167220 */ /* 0x002fe20000400000 */
[----:B------:R-:W-:Y:S01]  /*14d0*/  @!P5 FMUL R21, R21, 0.5 ;  /* 0x3f0000001515d820 */ /* 0x000fe20000400000 */
[----:B------:R-:W-:Y:S01]  /*14e0*/  SHF.L.U32 R19, R12, 0x10, RZ ;  /* 0x000000100c137819 */ /* 0x000fe200000006ff */
[----:B------:R-:W-:Y:S01]  /*14f0*/  FADD R27, RZ, -R27 ;  /* 0x8000001bff1b7221 */ /* 0x000fe20000000000 */
[----:B------:R-:W-:Y:S01]  /*1500*/  FMUL R6, R33, R22 ;  /* 0x0000001621067220 */ /* 0x000fe20000400000 */
[----:B------:R-:W-:-:S02]  /*1510*/  F2FP.BF16.F32.PACK_AB R10, R5, R10 ;  /* 0x0000000a050a723e */ /* 0x000fc400000010ff */
[----:B------:R-:W-:Y:S01]  /*1520*/  FADD R16, RZ, -R19 ;  /* 0x80000013ff107221 */ /* 0x000fe20000000000 */
[----:B------:R-:W0:Y:S01]  /*1530*/  MUFU.EX2 R21, R21 ;  /* 0x0000001500157308 */ /* 0x000e220000000800 */
[----:B--2---:R-:W-:Y:S01]  /*1540*/  FMUL R29, R26, R29 ;  /* 0x0000001d1a1d7220 */ /* 0x004fe20000400000 */
[----:B------:R-:W-:Y:S01]  /*1550*/  PRMT R26, R13, 0x7632, R26 ;  /* 0x000076320d1a7816 */ /* 0x000fe2000000001a */
[----:B------:R-:W-:Y:S01]  /*1560*/  FMUL R18, R16, 1.4426950216293334961 ;  /* 0x3fb8aa3b10127820 */ /* 0x000fe20000400000 */
[----:B------:R-:W-:Y:S01]  /*1570*/  SHF.L.U32 R13, R14, 0x10, RZ ;  /* 0x000000100e0d7819 */ /* 0x000fe200000006ff */
[----:B------:R-:W-:Y:S01]  /*1580*/  FMUL R12, R28, R29 ;  /* 0x0000001d1c0c7220 */ /* 0x000fe20000400000 */
[----:B------:R-:W-:Y:S01]  /*1590*/  FMUL R28, R27, 1.4426950216293334961 ;  /* 0x3fb8aa3b1b1c7820 */ /* 0x000fe20000400000 */
[----:B------:R-:W-:Y:S01]  /*15a0*/  SHF.L.U32 R29, R15, 0x10, RZ ;  /* 0x000000100f1d7819 */ /* 0x000fe200000006ff */
[----:B------:R-:W-:Y:S01]  /*15b0*/  FMUL R20, R20, R19 ;  /* 0x0000001314147220 */ /* 0x000fe20000400000 */
[----:B------:R-:W-:Y:S01]  /*15c0*/  FSETP.GEU.AND P3, PT, R18, -126, PT ;  /* 0xc2fc00001200780b */ /* 0x000fe20003f6e000 */
[----:B------:R-:W-:Y:S01]  /*15d0*/  FMUL R30, R30, R13 ;  /* 0x0000000d1e1e7220 */ /* 0x000fe20000400000 */
[----:B------:R-:W-:Y:S01]  /*15e0*/  FSETP.GEU.AND P4, PT, R28, -126, PT ;  /* 0xc2fc00001c00780b */ /* 0x000fe20003f8e000 */
[----:B------:R-:W-:Y:S01]  /*15f0*/  FADD R13, RZ, -R13 ;  /* 0x8000000dff0d7221 */ /* 0x000fe20000000000 */
[----:B------:R-:W-:Y:S01]  /*1600*/  SHF.L.U32 R26, R26, 0x10, RZ ;  /* 0x000000101a1a7819 */ /* 0x000fe200000006ff */
[----:B------:R-:W-:Y:S01]  /*1610*/  FMUL R32, R32, R29 ;  /* 0x0000001d20207220 */ /* 0x000fe20000400000 */
[----:B------:R-:W-:Y:S01]  /*1620*/  PRMT R14, R14, 0x7632, R14 ;  /* 0x000076320e0e7816 */ /* 0x000fe2000000000e */
[----:B------:R-:W-:Y:S01]  /*1630*/  FMUL R27, R13, 1.4426950216293334961 ;  /* 0x3fb8aa3b0d1b7820 */ /* 0x000fe20000400000 */
[----:B0-----:R-:W-:Y:S01]  /*1640*/  @!P5 FMUL R21, R21, R21 ;  /* 0x000000151515d220 */ /* 0x001fe20000400000 */
[----:B------:R-:W-:Y:S01]  /*1650*/  PRMT R15, R15, 0x7632, R15 ;  /* 0x000076320f0f7816 */ /* 0x000fe2000000000f */
[----:B------:R-:W-:Y:S01]  /*1660*/  FADD R16, RZ, -R26 ;  /* 0x8000001aff107221 */ /* 0x000fe20000000000 */
[----:B------:R-:W-:Y:S01]  /*1670*/  SHF.L.U32 R14, R14, 0x10, RZ ;  /* 0x000000100e0e7819 */ /* 0x000fe200000006ff */
[----:B------:R-:W-:Y:S01]  /*1680*/  FADD R22, R21, 1 ;  /* 0x3f80000015167421 */ /* 0x000fe20000000000 */
[----:B------:R-:W-:Y:S01]  /*1690*/  @!P3 FMUL R18, R18, 0.5 ;  /* 0x3f0000001212b820 */ /* 0x000fe20000400000 */
[----:B------:R-:W-:Y:S01]  /*16a0*/  FADD R21, RZ, -R29 ;  /* 0x8000001dff157221 */ /* 0x000fe20000000000 */
[----:B------:R-:W-:Y:S01]  /*16b0*/  @!P4 FMUL R28, R28, 0.5 ;  /* 0x3f0000001c1cc820 */ /* 0x000fe20000400000 */
[----:B------:R-:W-:Y:S01]  /*16c0*/  FSETP.GEU.AND P5, PT, R27, -126, PT ;  /* 0xc2fc00001b00780b */ /* 0x000fe20003fae000 */
[----:B------:R-:W-:Y:S01]  /*16d0*/  FMUL R16, R16, 1.4426950216293334961 ;  /* 0x3fb8aa3b10107820 */ /* 0x000fe20000400000 */
[C---:B------:R-:W-:Y:S01]  /*16e0*/  FSETP.GT.AND P2, PT, R22.reuse, 8.50705917302346158658e+37, PT ;  /* 0x7e8000001600780b */ /* 0x040fe20003f44000 */
[----:B------:R-:W0:Y:S01]  /*16f0*/  MUFU.EX2 R18, R18 ;  /* 0x0000001200127308 */ /* 0x000e220000000800 */
[----:B------:R-:W-:Y:S01]  /*1700*/  FMUL R21, R21, 1.4426950216293334961 ;  /* 0x3fb8aa3b15157820 */ /* 0x000fe20000400000 */
[----:B------:R-:W-:Y:S01]  /*1710*/  SHF.L.U32 R15, R15, 0x10, RZ ;  /* 0x000000100f0f7819 */ /* 0x000fe200000006ff */
[----:B------:R-:W-:Y:S01]  /*1720*/  FADD R29, RZ, -R14 ;  /* 0x8000000eff1d7221 */ /* 0x000fe20000000000 */
[----:B------:R-:W-:Y:S01]  /*1730*/  FSEL R13, R7, 1, P2 ;  /* 0x3f800000070d7808 */ /* 0x000fe20001000000 */
[----:B------:R-:W-:Y:S01]  /*1740*/  FMUL R25, R25, R26 ;  /* 0x0000001a19197220 */ /* 0x000fe20000400000 */
[----:B------:R-:W-:Y:S01]  /*1750*/  FSETP.GEU.AND P6, PT, R21, -126, PT ;  /* 0xc2fc00001500780b */ /* 0x000fe20003fce000 */
[----:B------:R-:W-:Y:S01]  /*1760*/  FADD R33, RZ, -R15 ;  /* 0x8000000fff217221 */ /* 0x000fe20000000000 */
[----:B------:R-:W1:Y:S01]  /*1770*/  MUFU.EX2 R28, R28 ;  /* 0x0000001c001c7308 */ /* 0x000e620000000800 */
[----:B------:R-:W-:Y:S01]  /*1780*/  FMUL R29, R29, 1.4426950216293334961 ;  /* 0x3fb8aa3b1d1d7820 */ /* 0x000fe20000400000 */
[----:B------:R-:W-:Y:S01]  /*1790*/  @!P5 FMUL R27, R27, 0.5 ;  /* 0x3f0000001b1bd820 */ /* 0x000fe20000400000 */
[----:B------:R-:W-:Y:S01]  /*17a0*/  FMUL R33, R33, 1.4426950216293334961 ;  /* 0x3fb8aa3b21217820 */ /* 0x000fe20000400000 */
[----:B------:R-:W-:Y:S01]  /*17b0*/  @P2 FMUL R22, R22, 0.25 ;  /* 0x3e80000016162820 */ /* 0x000fe20000400000 */
[----:B------:R-:W-:Y:S01]  /*17c0*/  FSETP.GEU.AND P2, PT, R16, -126, PT ;  /* 0xc2fc00001000780b */ /* 0x000fe20003f4e000 */
[----:B------:R-:W-:Y:S01]  /*17d0*/  FMUL R31, R31, R14 ;  /* 0x0000000e1f1f7220 */ /* 0x000fe20000400000 */
[----:B------:R-:W-:Y:S01]  /*17e0*/  FMUL R36, R36, R15 ;  /* 0x0000000f24247220 */ /* 0x000fe20000400000 */
[----:B------:R-:W2:Y:S01]  /*17f0*/  MUFU.EX2 R27, R27 ;  /* 0x0000001b001b7308 */ /* 0x000ea20000000800 */
[----:B0-----:R-:W-:Y:S01]  /*1800*/  @!P3 FMUL R18, R18, R18 ;  /* 0x000000121212b220 */ /* 0x001fe20000400000 */
[----:B------:R-:W-:Y:S01]  /*1810*/  FSETP.GEU.AND P3, PT, R29, -126, PT ;  /* 0xc2fc00001d00780b */ /* 0x000fe20003f6e000 */
[----:B------:R-:W-:Y:S01]  /*1820*/  @!P6 FMUL R21, R21, 0.5 ;  /* 0x3f0000001515e820 */ /* 0x000fe20000400000 */
[----:B------:R-:W-:-:S02]  /*1830*/  F2FP.BF16.F32.PACK_AB R9, R12, R9 ;  /* 0x000000090c09723e */ /* 0x000fc400000010ff */
[----:B------:R-:W-:Y:S02]  /*1840*/  F2FP.BF16.F32.PACK_AB R11, R6, R11 ;  /* 0x0000000b060b723e */ /* 0x000fe400000010ff */
[----:B------:R-:W0:Y:S01]  /*1850*/  MUFU.RCP R22, R22 ;  /* 0x0000001600167308 */ /* 0x000e220000001000 */
[----:B-1----:R-:W-:Y:S01]  /*1860*/  @!P4 FMUL R28, R28, R28 ;  /* 0x0000001c1c1cc220 */ /* 0x002fe20000400000 */
[----:B------:R-:W-:Y:S01]  /*1870*/  FSETP.GEU.AND P4, PT, R33, -126, PT ;  /* 0xc2fc00002100780b */ /* 0x000fe20003f8e000 */
[----:B------:R-:W-:Y:S02]  /*1880*/  @!P2 FMUL R16, R16, 0.5 ;  /* 0x3f0000001010a820 */ /* 0x000fe40000400000 */
[----:B------:R-:W-:Y:S01]  /*1890*/  FADD R19, R28, 1 ;  /* 0x3f8000001c137421 */ /* 0x000fe20000000000 */
[----:B------:R-:W-:Y:S01]  /*18a0*/  FADD R28, R18, 1 ;  /* 0x3f800000121c7421 */ /* 0x000fe20000000000 */
[----:B------:R-:W-:Y:S01]  /*18b0*/  @!P3 FMUL R29, R29, 0.5 ;  /* 0x3f0000001d1db820 */ /* 0x000fe20000400000 */
[----:B------:R-:W1:Y:S01]  /*18c0*/  MUFU.EX2 R21, R21 ;  /* 0x0000001500157308 */ /* 0x000e620000000800 */
[----:B--2---:R-:W-:Y:S01]  /*18d0*/  @!P5 FMUL R27, R27, R27 ;  /* 0x0000001b1b1bd220 */ /* 0x004fe20000400000 */
[----:B------:R-:W-:-:S03]  /*18e0*/  FSETP.GT.AND P5, PT, R19, 8.50705917302346158658e+37, PT ;  /* 0x7e8000001300780b */ /* 0x000fc60003fa4000 */
[----:B------:R-:W-:Y:S02]  /*18f0*/  FADD R27, R27, 1 ;  /* 0x3f8000001b1b7421 */ /* 0x000fe40000000000 */
[----:B------:R-:W-:Y:S01]  /*1900*/  @!P4 FMUL R33, R33, 0.5 ;  /* 0x3f0000002121c820 */ /* 0x000fe20000400000 */
[----:B------:R-:W2:Y:S01]  /*1910*/  MUFU.EX2 R16, R16 ;  /* 0x0000001000107308 */ /* 0x000ea20000000800 */
[----:B0-----:R-:W-:-:S04]  /*1920*/  FMUL R22, R22, R13 ;  /* 0x0000000d16167220 */ /* 0x001fc80000400000 */
[----:B------:R-:W-:Y:S02]  /*1930*/  FMUL R23, R23, R22 ;  /* 0x0000001617177220 */ /* 0x000fe40000400000 */
[----:B------:R-:W-:Y:S01]  /*1940*/  @P5 FMUL R19, R19, 0.25 ;  /* 0x3e80000013135820 */ /* 0x000fe20000400000 */
[----:B------:R-:W0:Y:S01]  /*1950*/  MUFU.EX2 R29, R29 ;  /* 0x0000001d001d7308 */ /* 0x000e220000000800 */
[----:B-1----:R-:W-:Y:S01]  /*1960*/  @!P6 FMUL R21, R21, R21 ;  /* 0x000000151515e220 */ /* 0x002fe20000400000 */
[----:B------:R-:W-:-:S03]  /*1970*/  FSETP.GT.AND P6, PT, R27, 8.50705917302346158658e+37, PT ;  /* 0x7e8000001b00780b */ /* 0x000fc60003fc4000 */
[----:B------:R-:W-:-:S03]  /*1980*/  FADD R21, R21, 1 ;  /* 0x3f80000015157421 */ /* 0x000fc60000000000 */
[----:B------:R1:W3:Y:S01]  /*1990*/  MUFU.EX2 R26, R33 ;  /* 0x00000021001a7308 */ /* 0x0002e20000000800 */
[----:B--2---:R-:W-:Y:S01]  /*19a0*/  @!P2 FMUL R16, R16, R16 ;  /* 0x000000101010a220 */ /* 0x004fe20000400000 */
[----:B------:R-:W-:-:S03]  /*19b0*/  FSETP.GT.AND P2, PT, R21, 8.50705917302346158658e+37, PT ;  /* 0x7e8000001500780b */ /* 0x000fc60003f44000 */
[----:B------:R-:W-:Y:S01]  /*19c0*/  FADD R34, R16, 1 ;  /* 0x3f80000010227421 */ /* 0x000fe20000000000 */
[----:B------:R-:W-:Y:S01]  /*19d0*/  FSEL R16, R7, 1, P5 ;  /* 0x3f80000007107808 */ /* 0x000fe20002800000 */
[----:B------:R-:W-:Y:S01]  /*19e0*/  @P6 FMUL R27, R27, 0.25 ;  /* 0x3e8000001b1b6820 */ /* 0x000fe20000400000 */
[----:B------:R-:W2:Y:S01]  /*19f0*/  MUFU.RCP R19, R19 ;  /* 0x0000001300137308 */ /* 0x000ea20000001000 */
[----:B0-----:R-:W-:Y:S01]  /*1a00*/  @!P3 FMUL R29, R29, R29 ;  /* 0x0000001d1d1db220 */ /* 0x001fe20000400000 */
[----:B------:R-:W-:Y:S02]  /*1a10*/  FSETP.GT.AND P5, PT, R34, 8.50705917302346158658e+37, PT ;  /* 0x7e8000002200780b */ /* 0x000fe40003fa4000 */
[----:B------:R-:W-:Y:S01]  /*1a20*/  FSETP.GT.AND P3, PT, R28, 8.50705917302346158658e+37, PT ;  /* 0x7e8000001c00780b */ /* 0x000fe20003f64000 */
[----:B-1----:R-:W-:Y:S01]  /*1a30*/  FADD R33, R29, 1 ;  /* 0x3f8000001d217421 */ /* 0x002fe20000000000 */
[----:B------:R-:W-:Y:S01]  /*1a40*/  FSEL R14, R7, 1, P2 ;  /* 0x3f800000070e7808 */ /* 0x000fe20001000000 */
[----:B------:R-:W-:Y:S01]  /*1a50*/  @P2 FMUL R21, R21, 0.25 ;  /* 0x3e80000015152820 */ /* 0x000fe20000400000 */
[----:B------:R0:W1:Y:S01]  /*1a60*/  MUFU.RCP R18, R27 ;  /* 0x0000001b00127308 */ /* 0x0000620000001000 */
[----:B---3--:R-:W-:Y:S01]  /*1a70*/  @!P4 FMUL R26, R26, R26 ;  /* 0x0000001a1a1ac220 */ /* 0x008fe20000400000 */
[----:B------:R-:W-:-:S02]  /*1a80*/  FSETP.GT.AND P4, PT, R33, 8.50705917302346158658e+37, PT ;  /* 0x7e8000002100780b */ /* 0x000fc40003f84000 */
[C---:B------:R-:W-:Y:S01]  /*1a90*/  FSEL R13, R7.reuse, 1, P3 ;  /* 0x3f800000070d7808 */ /* 0x040fe20001800000 */
[----:B------:R-:W-:Y:S02]  /*1aa0*/  FADD R26, R26, 1 ;  /* 0x3f8000001a1a7421 */ /* 0x000fe40000000000 */
[----:B------:R-:W-:Y:S01]  /*1ab0*/  @P5 FMUL R34, R34, 0.25 ;  /* 0x3e80000022225820 */ /* 0x000fe20000400000 */
[----:B------:R-:W3:Y:S01]  /*1ac0*/  MUFU.RCP R21, R21 ;  /* 0x0000001500157308 */ /* 0x000ee20000001000 */
[----:B0-----:R-:W-:Y:S01]  /*1ad0*/  FSEL R27, R7, 1, P6 ;  /* 0x3f800000071b7808 */ /* 0x001fe20003000000 */
[----:B------:R-:W-:Y:S01]  /*1ae0*/  @P3 FMUL R28, R28, 0.25 ;  /* 0x3e8000001c1c3820 */ /* 0x000fe20000400000 */
[----:B------:R-:W-:Y:S01]  /*1af0*/  FSETP.GT.AND P6, PT, R26, 8.50705917302346158658e+37, PT ;  /* 0x7e8000001a00780b */ /* 0x000fe20003fc4000 */
[----:B--2---:R-:W-:Y:S01]  /*1b00*/  FMUL R19, R19, R16 ;  /* 0x0000001013137220 */ /* 0x004fe20000400000 */
[----:B------:R-:W-:Y:S02]  /*1b10*/  FSEL R16, R7, 1, P4 ;  /* 0x3f80000007107808 */ /* 0x000fe40002000000 */
[----:B------:R-:W-:Y:S01]  /*1b20*/  @P4 FMUL R33, R33, 0.25 ;  /* 0x3e80000021214820 */ /* 0x000fe20000400000 */
[----:B------:R-:W0:Y:S01]  /*1b30*/  MUFU.RCP R29, R34 ;  /* 0x00000022001d7308 */ /* 0x000e220000001000 */
[----:B-1----:R-:W-:Y:S01]  /*1b40*/  FMUL R27, R18, R27 ;  /* 0x0000001b121b7220 */ /* 0x002fe20000400000 */
[----:B------:R-:W-:-:S03]  /*1b50*/  FMUL R24, R24, R19 ;  /* 0x0000001318187220 */ /* 0x000fc60000400000 */
[----:B------:R-:W-:-:S03]  /*1b60*/  FMUL R30, R30, R27 ;  /* 0x0000001b1e1e7220 */ /* 0x000fc60000400000 */
[----:B------:R-:W-:Y:S01]  /*1b70*/  @P6 FMUL R26, R26, 0.25 ;  /* 0x3e8000001a1a6820 */ /* 0x000fe20000400000 */
[----:B------:R-:W1:Y:S01]  /*1b80*/  MUFU.RCP R33, R33 ;  /* 0x0000002100217308 */ /* 0x000e620000001000 */
[----:B---3--:R-:W-:Y:S01]  /*1b90*/  FMUL R21, R21, R14 ;  /* 0x0000000e15157220 */ /* 0x008fe20000400000 */
[C---:B------:R-:W-:Y:S02]  /*1ba0*/  FSEL R14, R7.reuse, 1, P5 ;  /* 0x3f800000070e7808 */ /* 0x040fe40002800000 */
[----:B------:R-:W-:Y:S01]  /*1bb0*/  FSEL R7, R7, 1, P6 ;  /* 0x3f80000007077808 */ /* 0x000fe20003000000 */
[----:B------:R-:W-:-:S03]  /*1bc0*/  FMUL R21, R32, R21 ;  /* 0x0000001520157220 */ /* 0x000fc60000400000 */
[----:B------:R-:W2:Y:S01]  /*1bd0*/  MUFU.RCP R28, R28 ;  /* 0x0000001c001c7308 */ /* 0x000ea20000001000 */
[----:B0-----:R-:W-:-:S04]  /*1be0*/  FMUL R14, R29, R14 ;  /* 0x0000000e1d0e7220 */ /* 0x001fc80000400000 */
[----:B------:R-:W-:Y:S01]  /*1bf0*/  FMUL R25, R25, R14 ;  /* 0x0000000e19197220 */ /* 0x000fe20000400000 */
[----:B------:R-:W-:Y:S02]  /*1c00*/  IADD3 R14, P2, R0, UR4, RZ ;  /* 0x00000004000e7c10 */ /* 0x000fe4000ff5e0ff */
[----:B------:R-:W0:Y:S01]  /*1c10*/  MUFU.RCP R26, R26 ;  /* 0x0000001a001a7308 */ /* 0x000e220000001000 */
[----:B-1----:R-:W-:Y:S01]  /*1c20*/  FMUL R16, R33, R16 ;  /* 0x0000001021107220 */ /* 0x002fe20000400000 */
[----:B------:R-:W-:Y:S02]  /*1c30*/  IADD3.X R15, R4, UR5, RZ, P2, !PT ;  /* 0x00000005040f7c10 */ /* 0x000fe400097fe4ff */
[----:B------:R-:W-:Y:S01]  /*1c40*/  IADD3 R2, P2, R2, UR4, RZ ;  /* 0x0000000402027c10 */ /* 0x000fe2000ff5e0ff */
[----:B------:R-:W-:Y:S01]  /*1c50*/  FMUL R31, R31, R16 ;  /* 0x000000101f1f7220 */ /* 0x000fe20000400000 */
[----:B------:R-:W-:Y:S01]  /*1c60*/  F2FP.BF16.F32.PACK_AB R29, R25, R24 ;  /* 0x00000018191d723e */ /* 0x000fe200000010ff */
[----:B------:R1:W-:Y:S01]  /*1c70*/  @P0 STG.E.128 desc[UR6][R14.64], R8 ;  /* 0x000000080e000986 */ /* 0x0003e2000c101d06 */
[----:B------:R-:W-:Y:S01]  /*1c80*/  IADD3.X R3, R3, UR5, RZ, P2, !PT ;  /* 0x0000000503037c10 */ /* 0x000fe200097fe4ff */
[----:B--2---:R-:W-:Y:S01]  /*1c90*/  FMUL R13, R28, R13 ;  /* 0x0000000d1c0d7220 */ /* 0x004fe20000400000 */
[----:B------:R-:W-:-:S03]  /*1ca0*/  F2FP.BF16.F32.PACK_AB R30, R31, R30 ;  /* 0x0000001e1f1e723e */ /* 0x000fc600000010ff */
[----:B------:R-:W-:Y:S01]  /*1cb0*/  FMUL R20, R20, R13 ;  /* 0x0000000d14147220 */ /* 0x000fe20000400000 */
[----:B0-----:R-:W-:-:S04]  /*1cc0*/  FMUL R7, R26, R7 ;  /* 0x000000071a077220 */ /* 0x001fc80000400000 */
[----:B------:R-:W-:Y:S01]  /*1cd0*/  F2FP.BF16.F32.PACK_AB R28, R20, R23 ;  /* 0x00000017141c723e */ /* 0x000fe200000010ff */
[----:B------:R-:W-:-:S05]  /*1ce0*/  FMUL R36, R36, R7 ;  /* 0x0000000724247220 */ /* 0x000fca0000400000 */
[----:B------:R-:W-:Y:S01]  /*1cf0*/  F2FP.BF16.F32.PACK_AB R31, R36, R21 ;  /* 0x00000015241f723e */ /* 0x000fe200000010ff */
[----:B-1----:R-:W-:Y:S06]  /*1d00*/  @!P1 EXIT ;  /* 0x000000000000994d */ /* 0x002fec0003800000 */
[----:B------:R-:W-:Y:S01]  /*1d10*/  STG.E.128 desc[UR6][R2.64], R28 ;  /* 0x0000001c02007986 */ /* 0x000fe2000c101d06 */
[----:B------:R-:W-:Y:S05]  /*1d20*/  EXIT ;  /* 0x000000000000794d */ /* 0x000fea0003800000 */
.L_x_0:
[----:B------:R-:W-:-:S00]  /*1d30*/  BRA `(.L_x_0) ;  /* 0xfffffffc00fc7947 */ /* 0x000fc0000383ffff */
[----:B------:R-:W-:-:S00]  /*1d40*/  NOP ;  /* 0x0000000000007918 */ /* 0x000fc00000000000 */
        /* <DEDUP_REMOVED lines=11> */
.L_x_1:


//--------------------- .nv.global.init           --------------------------
	.section	.nv.global.init,"aw",@progbits
.nv.global.init:
	.type		_$_str,@object
	.size		_$_str,(_$_str_$_2 - _$_str)
_$_str:
        /*0000*/ 	.byte	0x5f, 0x5f, 0x43, 0x55, 0x44, 0x41, 0x5f, 0x46, 0x54, 0x5a, 0x00
	.type		_$_str_$_2,@object
	.size		_$_str_$_2,(.L_1 - _$_str_$_2)
_$_str_$_2:
        /*000b*/ 	.byte	0x5f, 0x5f, 0x43, 0x55, 0x44, 0x41, 0x5f, 0x50, 0x52, 0x45, 0x43, 0x5f, 0x53, 0x51, 0x52, 0x54
        /*001b*/ 	.byte	0x00
.L_1:


//--------------------- .nv.shared.layer_norm_gated_fwd_kernel --------------------------
	.section	.nv.shared.layer_norm_gated_fwd_kernel,"aw",@nobits
	.sectionflags	@""
	.align	16
	.zero		1024


//--------------------- .nv.shared.reserved.0     --------------------------
	.section	.nv.shared.reserved.0,"aw",@nobits
	.weak		__nv_reservedSMEM_offset_0_alias
	.size		__nv_reservedSMEM_offset_0_alias, 0, 0
	.other		__nv_reservedSMEM_offset_0_alias,@"STO_CUDA_RESERVED_SHARED STV_DEFAULT"
__nv_reservedSMEM_offset_0_alias:
	.zero		0


//--------------------- .nv.constant0.layer_norm_gated_fwd_kernel --------------------------
	.section	.nv.constant0.layer_norm_gated_fwd_kernel,"a",@progbits
	.sectionflags	@""
	.align	4
.nv.constant0.layer_norm_gated_fwd_kernel:
	.zero		584


//--------------------- SYMBOLS --------------------------

	.type		.nv.reservedSmem.offset0,@object
	.size		.nv.reservedSmem.offset0,0x4
